	.headerflags	@"EF_CUDA_TEXMODE_UNIFIED EF_CUDA_64BIT_ADDRESS EF_CUDA_ACCELERATORS EF_CUDA_SM90 EF_CUDA_VIRTUAL_SM(EF_CUDA_SM90)"
	.elftype	@"ET_EXEC"


//--------------------- .nv.info                  --------------------------
	.section	.nv.info,"",@"SHT_CUDA_INFO"
	.align	4


	//----- nvinfo : EIATTR_REGCOUNT
	.align		4
        /*0000*/ 	.byte	0x04, 0x2f
        /*0002*/ 	.short	(.L_3 - .L_2)
	.align		4
.L_2:
        /*0004*/ 	.word	index@(triton_poi_fused__native_batch_norm_legit_no_training_add_relu_threshold_backward_44)
        /*0008*/ 	.word	0x00000012


	//----- nvinfo : EIATTR_MIN_STACK_SIZE
	.align		4
.L_3:
        /*000c*/ 	.byte	0x04, 0x12
        /*000e*/ 	.short	(.L_5 - .L_4)
	.align		4
.L_4:
        /*0010*/ 	.word	index@(triton_poi_fused__native_batch_norm_legit_no_training_add_relu_threshold_backward_44)
        /*0014*/ 	.word	0x00000000


	//----- nvinfo : EIATTR_FRAME_SIZE
	.align		4
.L_5:
        /*0018*/ 	.byte	0x04, 0x11
        /*001a*/ 	.short	(.L_7 - .L_6)
	.align		4
.L_6:
        /*001c*/ 	.word	index@(triton_poi_fused__native_batch_norm_legit_no_training_add_relu_threshold_backward_44)
        /*0020*/ 	.word	0x00000000


	//----- nvinfo : EIATTR_MIN_STACK_SIZE
	.align		4
.L_7:
        /*0024*/ 	.byte	0x04, 0x12
        /*0026*/ 	.short	(.L_9 - .L_8)
	.align		4
.L_8:
        /*0028*/ 	.word	index@(triton_poi_fused__native_batch_norm_legit_no_training_add_relu_threshold_backward_44)
        /*002c*/ 	.word	0x00000000
.L_9:


//--------------------- .nv.info.triton_poi_fused__native_batch_norm_legit_no_training_add_relu_threshold_backward_44 --------------------------
	.section	.nv.info.triton_poi_fused__native_batch_norm_legit_no_training_add_relu_threshold_backward_44,"",@"SHT_CUDA_INFO"
	.sectionflags	@""
	.align	4


	//----- nvinfo : EIATTR_CUDA_API_VERSION
	.align		4
        /*0000*/ 	.byte	0x04, 0x37
        /*0002*/ 	.short	(.L_11 - .L_10)
.L_10:
        /*0004*/ 	.word	0x0000007c


	//----- nvinfo : EIATTR_KPARAM_INFO
	.align		4
.L_11:
        /*0008*/ 	.byte	0x04, 0x17
        /*000a*/ 	.short	(.L_13 - .L_12)
.L_12:
        /*000c*/ 	.word	0x00000000
        /*0010*/ 	.short	0x0008
        /*0012*/ 	.short	0x0040
        /*0014*/ 	.byte	0x00, 0xf0, 0x11, 0x00


	//----- nvinfo : EIATTR_KPARAM_INFO
	.align		4
.L_13:
        /*0018*/ 	.byte	0x04, 0x17
        /*001a*/ 	.short	(.L_15 - .L_14)
.L_14:
        /*001c*/ 	.word	0x00000000
        /*0020*/ 	.short	0x0007
        /*0022*/ 	.short	0x0038
        /*0024*/ 	.byte	0x00, 0xf4, 0x21, 0x00


	//----- nvinfo : EIATTR_KPARAM_INFO
	.align		4
.L_15:
        /*0028*/ 	.byte	0x04, 0x17
        /*002a*/ 	.short	(.L_17 - .L_16)
.L_16:
        /*002c*/ 	.word	0x00000000
        /*0030*/ 	.short	0x0006
        /*0032*/ 	.short	0x0030
        /*0034*/ 	.byte	0x00, 0xf4, 0x21, 0x00


	//----- nvinfo : EIATTR_KPARAM_INFO
	.align		4
.L_17:
        /*0038*/ 	.byte	0x04, 0x17
        /*003a*/ 	.short	(.L_19 - .L_18)
.L_18:
        /*003c*/ 	.word	0x00000000
        /*0040*/ 	.short	0x0005
        /*0042*/ 	.short	0x0028
        /*0044*/ 	.byte	0x00, 0xf4, 0x21, 0x00


	//----- nvinfo : EIATTR_KPARAM_INFO
	.align		4
.L_19:
        /*0048*/ 	.byte	0x04, 0x17
        /*004a*/ 	.short	(.L_21 - .L_20)
.L_20:
        /*004c*/ 	.word	0x00000000
        /*0050*/ 	.short	0x0004
        /*0052*/ 	.short	0x0020
        /*0054*/ 	.byte	0x00, 0xf4, 0x21, 0x00


	//----- nvinfo : EIATTR_KPARAM_INFO
	.align		4
.L_21:
        /*0058*/ 	.byte	0x04, 0x17
        /*005a*/ 	.short	(.L_23 - .L_22)
.L_22:
        /*005c*/ 	.word	0x00000000
        /*0060*/ 	.short	0x0003
        /*0062*/ 	.short	0x0018
        /*0064*/ 	.byte	0x00, 0xf4, 0x21, 0x00


	//----- nvinfo : EIATTR_KPARAM_INFO
	.align		4
.L_23:
        /*0068*/ 	.byte	0x04, 0x17
        /*006a*/ 	.short	(.L_25 - .L_24)
.L_24:
        /*006c*/ 	.word	0x00000000
        /*0070*/ 	.short	0x0002
        /*0072*/ 	.short	0x0010
        /*0074*/ 	.byte	0x00, 0xf4, 0x21, 0x00


	//----- nvinfo : EIATTR_KPARAM_INFO
	.align		4
.L_25:
        /*0078*/ 	.byte	0x04, 0x17
        /*007a*/ 	.short	(.L_27 - .L_26)
.L_26:
        /*007c*/ 	.word	0x00000000
        /*0080*/ 	.short	0x0001
        /*0082*/ 	.short	0x0008
        /*0084*/ 	.byte	0x00, 0xf4, 0x21, 0x00


	//----- nvinfo : EIATTR_KPARAM_INFO
	.align		4
.L_27:
        /*0088*/ 	.byte	0x04, 0x17
        /*008a*/ 	.short	(.L_29 - .L_28)
.L_28:
        /*008c*/ 	.word	0x00000000
        /*0090*/ 	.short	0x0000
        /*0092*/ 	.short	0x0000
        /*0094*/ 	.byte	0x00, 0xf4, 0x21, 0x00


	//----- nvinfo : EIATTR_SPARSE_MMA_MASK
	.align		4
.L_29:
        /*0098*/ 	.byte	0x03, 0x50
        /*009a*/ 	.short	0x0000


	//----- nvinfo : EIATTR_MAXREG_COUNT
	.align		4
        /*009c*/ 	.byte	0x03, 0x1b
        /*009e*/ 	.short	0x00ff


	//----- nvinfo : EIATTR_EXIT_INSTR_OFFSETS
	.align		4
        /*00a0*/ 	.byte	0x04, 0x1c
        /*00a2*/ 	.short	(.L_31 - .L_30)


	//   ....[0]....
.L_30:
        /*00a4*/ 	.word	0x000004b0


	//----- nvinfo : EIATTR_REQNTID
	.align		4
.L_31:
        /*00a8*/ 	.byte	0x04, 0x10
        /*00aa*/ 	.short	(.L_33 - .L_32)
.L_32:
        /*00ac*/ 	.word	0x00000080
        /*00b0*/ 	.word	0x00000001
        /*00b4*/ 	.word	0x00000001


	//----- nvinfo : EIATTR_CBANK_PARAM_SIZE
	.align		4
.L_33:
        /*00b8*/ 	.byte	0x03, 0x19
        /*00ba*/ 	.short	0x0044


	//----- nvinfo : EIATTR_PARAM_CBANK
	.align		4
        /*00bc*/ 	.byte	0x04, 0x0a
        /*00be*/ 	.short	(.L_35 - .L_34)
	.align		4
.L_34:
        /*00c0*/ 	.word	index@(.nv.constant0.triton_poi_fused__native_batch_norm_legit_no_training_add_relu_threshold_backward_44)
        /*00c4*/ 	.short	0x0210
        /*00c6*/ 	.short	0x0044


	//----- nvinfo : EIATTR_SW_WAR
	.align		4
.L_35:
        /*00c8*/ 	.byte	0x04, 0x36
        /*00ca*/ 	.short	(.L_37 - .L_36)
.L_36:
        /*00cc*/ 	.word	0x00000008
.L_37:


//--------------------- .nv.callgraph             --------------------------
	.section	.nv.callgraph,"",@"SHT_CUDA_CALLGRAPH"
	.align	4
	.sectionentsize	8
	.align		4
        /*0000*/ 	.word	0x00000000
	.align		4
        /*0004*/ 	.word	0xffffffff
	.align		4
        /*0008*/ 	.word	0x00000000
	.align		4
        /*000c*/ 	.word	0xfffffffe
	.align		4
        /*0010*/ 	.word	0x00000000
	.align		4
        /*0014*/ 	.word	0xfffffffd
	.align		4
        /*0018*/ 	.word	0x00000000
	.align		4
        /*001c*/ 	.word	0xfffffffc


//--------------------- .nv.constant4             --------------------------
	.section	.nv.constant4,"a",@progbits
	.align	8
	.align		8
.nv.constant4:
        /*0000*/ 	.dword	_$_str
	.align		8
        /*0008*/ 	.dword	_$_str_$_2


//--------------------- .text.triton_poi_fused__native_batch_norm_legit_no_training_add_relu_threshold_backward_44 --------------------------
	.section	.text.triton_poi_fused__native_batch_norm_legit_no_training_add_relu_threshold_backward_44,"ax",@progbits
	.align	128
        .global         triton_poi_fused__native_batch_norm_legit_no_training_add_relu_threshold_backward_44
        .type           triton_poi_fused__native_batch_norm_legit_no_training_add_relu_threshold_backward_44,@function
        .size           triton_poi_fused__native_batch_norm_legit_no_training_add_relu_threshold_backward_44,(.L_x_1 - triton_poi_fused__native_batch_norm_legit_no_training_add_relu_threshold_backward_44)
        .other          triton_poi_fused__native_batch_norm_legit_no_training_add_relu_threshold_backward_44,@"STO_CUDA_ENTRY STV_DEFAULT"
triton_poi_fused__native_batch_norm_legit_no_training_add_relu_threshold_backward_44:
.text.triton_poi_fused__native_batch_norm_legit_no_training_add_relu_threshold_backward_44:
[----:B------:R-:W-:Y:S01]  /*0000*/  LDC R1, c[0x0][0x28] ;  /* 0x00000a00ff017b82 */ /* 0x000fe20000000800 */
[----:B------:R-:W1:Y:S07]  /*0010*/  S2R R0, SR_TID.X ;  /* 0x0000000000007919 */ /* 0x000e6e0000002100 */
[----:B------:R-:W2:Y:S01]  /*0020*/  LDC.64 R2, c[0x0][0x220] ;  /* 0x00008800ff027b82 */ /* 0x000ea20000000a00 */
[----:B------:R-:W-:Y:S01]  /*0030*/  ULDC.64 UR4, c[0x0][0x208] ;  /* 0x0000820000047ab9 */ /* 0x000fe20000000a00 */
[----:B------:R-:W-:Y:S01]  /*0040*/  ULDC.64 UR6, c[0x0][0x248] ;  /* 0x0000920000067ab9 */ /* 0x000fe20000000a00 */
[----:B------:R-:W3:Y:S05]  /*0050*/  S2R R7, SR_CTAID.X ;  /* 0x0000000000077919 */ /* 0x000eea0000002500 */
[----:B------:R-:W4:Y:S08]  /*0060*/  LDC.64 R8, c[0x0][0x228] ;  /* 0x00008a00ff087b82 */ /* 0x000f300000000a00 */
[----:B------:R-:W5:Y:S08]  /*0070*/  LDC.64 R10, c[0x0][0x230] ;  /* 0x00008c00ff0a7b82 */ /* 0x000f700000000a00 */
[----:B------:R-:W4:Y:S01]  /*0080*/  LDC.64 R12, c[0x0][0x238] ;  /* 0x00008e00ff0c7b82 */ /* 0x000f220000000a00 */
[----:B-1----:R-:W-:-:S02]  /*0090*/  SHF.L.U32 R0, R0, 0x1, RZ ;  /* 0x0000000100007819 */ /* 0x002fc400000006ff */
[----:B---3--:R-:W-:Y:S02]  /*00a0*/  SHF.R.S32.HI R5, RZ, 0x17, R7 ;  /* 0x00000017ff057819 */ /* 0x008fe40000011407 */
[----:B------:R-:W-:Y:S02]  /*00b0*/  LOP3.LUT R0, R0, 0xfe, RZ, 0xc0, !PT ;  /* 0x000000fe00007812 */ /* 0x000fe400078ec0ff */
[----:B------:R-:W-:Y:S02]  /*00c0*/  SGXT R5, R5, 0x1 ;  /* 0x000000010505781a */ /* 0x000fe40000000200 */
[----:B------:R-:W-:Y:S02]  /*00d0*/  LEA R0, R7, R0, 0x8 ;  /* 0x0000000007007211 */ /* 0x000fe400078e40ff */
[----:B------:R-:W1:Y:S02]  /*00e0*/  LDC.64 R6, c[0x0][0x218] ;  /* 0x00008600ff067b82 */ /* 0x000e640000000a00 */
[----:B------:R-:W-:-:S04]  /*00f0*/  LEA.HI R5, R5, R0, RZ, 0xb ;  /* 0x0000000005057211 */ /* 0x000fc800078f58ff */
[----:B------:R-:W-:-:S04]  /*0100*/  LOP3.LUT R5, R5, 0xfffff800, RZ, 0xc0, !PT ;  /* 0xfffff80005057812 */ /* 0x000fc800078ec0ff */
[----:B------:R-:W-:Y:S02]  /*0110*/  IADD3 R15, R0, -R5, RZ ;  /* 0x80000005000f7210 */ /* 0x000fe40007ffe0ff */
[----:B------:R-:W3:Y:S03]  /*0120*/  LDC.64 R4, c[0x0][0x210] ;  /* 0x00008400ff047b82 */ /* 0x000ee60000000a00 */
[----:B--2---:R-:W-:-:S06]  /*0130*/  IMAD.WIDE R2, R15, 0x4, R2 ;  /* 0x000000040f027825 */ /* 0x004fcc00078e0202 */
[----:B------:R-:W2:Y:S01]  /*0140*/  LDG.E.EL.64 R2, desc[UR4][R2.64] ;  /* 0x0000000402027981 */ /* 0x000ea2000c2e1b00 */
[----:B-1----:R-:W-:-:S04]  /*0150*/  IMAD.WIDE R6, R15, 0x4, R6 ;  /* 0x000000040f067825 */ /* 0x002fc800078e0206 */
[C---:B----4-:R-:W-:Y:S02]  /*0160*/  IMAD.WIDE R8, R15.reuse, 0x4, R8 ;  /* 0x000000040f087825 */ /* 0x050fe400078e0208 */
[----:B------:R-:W4:Y:S02]  /*0170*/  LDG.E.EL.64 R6, desc[UR4][R6.64] ;  /* 0x0000000406067981 */ /* 0x000f24000c2e1b00 */
[----:B-----5:R-:W-:Y:S02]  /*0180*/  IMAD.WIDE R10, R15, 0x4, R10 ;  /* 0x000000040f0a7825 */ /* 0x020fe400078e020a */
[----:B------:R-:W5:Y:S02]  /*0190*/  LDG.E.EL.64 R8, desc[UR4][R8.64] ;  /* 0x0000000408087981 */ /* 0x000f64000c2e1b00 */
[C---:B---3--:R-:W-:Y:S02]  /*01a0*/  IMAD.WIDE R4, R0.reuse, 0x4, R4 ;  /* 0x0000000400047825 */ /* 0x048fe400078e0204 */
[----:B------:R-:W5:Y:S04]  /*01b0*/  LDG.E.EL.64 R10, desc[UR4][R10.64] ;  /* 0x000000040a0a7981 */ /* 0x000f68000c2e1b00 */
[----:B------:R-:W4:Y:S01]  /*01c0*/  LDG.E.64 R4, desc[UR4][R4.64] ;  /* 0x0000000404047981 */ /* 0x000f22000c1e1b00 */
[----:B0-----:R-:W-:-:S06]  /*01d0*/  IMAD.WIDE R12, R0, 0x4, R12 ;  /* 0x00000004000c7825 */ /* 0x001fcc00078e020c */
[----:B------:R-:W3:Y:S01]  /*01e0*/  LDG.E.64 R12, desc[UR4][R12.64] ;  /* 0x000000040c0c7981 */ /* 0x000ee2000c1e1b00 */
[----:B--2---:R-:W-:Y:S01]  /*01f0*/  FADD R2, R2, 9.9999997473787516356e-06 ;  /* 0x3727c5ac02027421 */ /* 0x004fe20000000000 */
[----:B------:R-:W-:-:S03]  /*0200*/  FADD R3, R3, 9.9999997473787516356e-06 ;  /* 0x3727c5ac03037421 */ /* 0x000fc60000000000 */
[----:B------:R-:W0:Y:S08]  /*0210*/  MUFU.SQRT R14, R2 ;  /* 0x00000002000e7308 */ /* 0x000e300000002000 */
[----:B------:R-:W1:Y:S01]  /*0220*/  MUFU.SQRT R15, R3 ;  /* 0x00000003000f7308 */ /* 0x000e620000002000 */
[C---:B0-----:R-:W-:Y:S02]  /*0230*/  FSETP.GT.AND P0, PT, R14.reuse, 8.50705917302346158658e+37, PT ;  /* 0x7e8000000e00780b */ /* 0x041fe40003f04000 */
[----:B------:R-:W-:-:S02]  /*0240*/  FSETP.GEU.AND P2, PT, R14, 1.175494350822287508e-38, PT ;  /* 0x008000000e00780b */ /* 0x000fc40003f4e000 */
[C---:B-1----:R-:W-:Y:S02]  /*0250*/  FSETP.GT.AND P1, PT, R15.reuse, 8.50705917302346158658e+37, PT ;  /* 0x7e8000000f00780b */ /* 0x042fe40003f24000 */
[----:B------:R-:W-:-:S07]  /*0260*/  FSETP.GEU.AND P3, PT, R15, 1.175494350822287508e-38, PT ;  /* 0x008000000f00780b */ /* 0x000fce0003f6e000 */
[----:B------:R-:W-:Y:S01]  /*0270*/  @P0 FMUL R14, R14, 0.25 ;  /* 0x3e8000000e0e0820 */ /* 0x000fe20000400000 */
[----:B------:R-:W-:-:S03]  /*0280*/  HFMA2.MMA R2, -RZ, RZ, 1.625, 0 ;  /* 0x3e800000ff027435 */ /* 0x000fc600000001ff */
[----:B------:R-:W-:Y:S01]  /*0290*/  @!P2 FMUL R14, R14, 16777216 ;  /* 0x4b8000000e0ea820 */ /* 0x000fe20000400000 */
[----:B------:R-:W-:-:S04]  /*02a0*/  @P1 FMUL R15, R15, 0.25 ;  /* 0x3e8000000f0f1820 */ /* 0x000fc80000400000 */
[----:B------:R-:W-:Y:S01]  /*02b0*/  @!P3 FMUL R15, R15, 16777216 ;  /* 0x4b8000000f0fb820 */ /* 0x000fe20000400000 */
[----:B------:R-:W0:Y:S01]  /*02c0*/  MUFU.RCP R14, R14 ;  /* 0x0000000e000e7308 */ /* 0x000e220000001000 */
[----:B------:R-:W-:-:S07]  /*02d0*/  FSEL R3, R2, 1, P0 ;  /* 0x3f80000002037808 */ /* 0x000fce0000000000 */
[----:B------:R-:W1:Y:S01]  /*02e0*/  MUFU.RCP R15, R15 ;  /* 0x0000000f000f7308 */ /* 0x000e620000001000 */
[----:B------:R-:W-:Y:S01]  /*02f0*/  FSEL R2, R2, 1, P1 ;  /* 0x3f80000002027808 */ /* 0x000fe20000800000 */
[----:B------:R-:W-:Y:S01]  /*0300*/  @!P2 FMUL R3, R3, 16777216 ;  /* 0x4b8000000303a820 */ /* 0x000fe20000400000 */
[----:B----4-:R-:W-:-:S03]  /*0310*/  FADD R4, R4, -R6 ;  /* 0x8000000604047221 */ /* 0x010fc60000000000 */
[----:B------:R-:W-:Y:S01]  /*0320*/  @!P3 FMUL R2, R2, 16777216 ;  /* 0x4b8000000202b820 */ /* 0x000fe20000400000 */
[----:B0-----:R-:W-:Y:S01]  /*0330*/  FMUL R3, R14, R3 ;  /* 0x000000030e037220 */ /* 0x001fe20000400000 */
[----:B------:R-:W-:-:S03]  /*0340*/  FADD R5, R5, -R7 ;  /* 0x8000000705057221 */ /* 0x000fc60000000000 */
[----:B------:R-:W-:Y:S01]  /*0350*/  FMUL R7, R3, R4 ;  /* 0x0000000403077220 */ /* 0x000fe20000400000 */
[----:B-1----:R-:W-:-:S03]  /*0360*/  FMUL R2, R15, R2 ;  /* 0x000000020f027220 */ /* 0x002fc60000400000 */
[----:B-----5:R-:W-:Y:S01]  /*0370*/  FFMA R7, R8, R7, R10 ;  /* 0x0000000708077223 */ /* 0x020fe2000000000a */
[----:B------:R-:W-:Y:S02]  /*0380*/  FMUL R4, R2, R5 ;  /* 0x0000000502047220 */ /* 0x000fe40000400000 */
[----:B------:R-:W0:Y:S02]  /*0390*/  LDC.64 R2, c[0x0][0x240] ;  /* 0x00009000ff027b82 */ /* 0x000e240000000a00 */
[----:B------:R-:W-:Y:S01]  /*03a0*/  FFMA R4, R9, R4, R11 ;  /* 0x0000000409047223 */ /* 0x000fe2000000000b */
[----:B---3--:R-:W-:Y:S01]  /*03b0*/  FSETP.GEU.AND P1, PT, R7, -R12, PT ;  /* 0x8000000c0700720b */ /* 0x008fe20003f2e000 */
[----:B------:R-:W-:Y:S02]  /*03c0*/  FADD R7, R12, R7 ;  /* 0x000000070c077221 */ /* 0x000fe40000000000 */
[----:B------:R-:W-:Y:S01]  /*03d0*/  FADD R5, R13, R4 ;  /* 0x000000040d057221 */ /* 0x000fe20000000000 */
[----:B------:R-:W-:-:S02]  /*03e0*/  FSETP.GEU.AND P0, PT, R4, -R13, PT ;  /* 0x8000000d0400720b */ /* 0x000fc40003f0e000 */
[----:B------:R-:W-:Y:S02]  /*03f0*/  FSEL R6, R7, RZ, P1 ;  /* 0x000000ff07067208 */ /* 0x000fe40000800000 */
[----:B------:R-:W-:Y:S02]  /*0400*/  FSEL R7, R5, RZ, P0 ;  /* 0x000000ff05077208 */ /* 0x000fe40000000000 */
[----:B------:R-:W-:Y:S02]  /*0410*/  FSETP.GTU.AND P1, PT, R6, RZ, PT ;  /* 0x000000ff0600720b */ /* 0x000fe40003f2c000 */
[----:B------:R-:W-:Y:S02]  /*0420*/  FSETP.GTU.AND P0, PT, R7, RZ, PT ;  /* 0x000000ff0700720b */ /* 0x000fe40003f0c000 */
[----:B------:R-:W-:Y:S02]  /*0430*/  IADD3 R4, P2, R0, UR6, RZ ;  /* 0x0000000600047c10 */ /* 0x000fe4000ff5e0ff */
[----:B------:R-:W-:-:S02]  /*0440*/  SEL R8, RZ, 0x1, P1 ;  /* 0x00000001ff087807 */ /* 0x000fc40000800000 */
[----:B------:R-:W-:Y:S02]  /*0450*/  SEL R9, RZ, 0x100, P0 ;  /* 0x00000100ff097807 */ /* 0x000fe40000000000 */
[C---:B------:R-:W-:Y:S01]  /*0460*/  LEA.HI.X.SX32 R5, R0.reuse, UR7, 0x1, P2 ;  /* 0x0000000700057c11 */ /* 0x040fe200090f0eff */
[----:B0-----:R-:W-:Y:S01]  /*0470*/  IMAD.WIDE R2, R0, 0x4, R2 ;  /* 0x0000000400027825 */ /* 0x001fe200078e0202 */
[----:B------:R-:W-:-:S04]  /*0480*/  IADD3 R9, R8, R9, RZ ;  /* 0x0000000908097210 */ /* 0x000fc80007ffe0ff */
[----:B------:R-:W-:Y:S04]  /*0490*/  STG.E.64 desc[UR4][R2.64], R6 ;  /* 0x0000000602007986 */ /* 0x000fe8000c101b04 */
[----:B------:R-:W-:Y:S01]  /*04a0*/  STG.E.U16 desc[UR4][R4.64], R9 ;  /* 0x0000000904007986 */ /* 0x000fe2000c101504 */
[----:B------:R-:W-:Y:S05]  /*04b0*/  EXIT ;  /* 0x000000000000794d */ /* 0x000fea0003800000 */
.L_x_0:
[----:B------:R-:W-:-:S00]  /*04c0*/  BRA `(.L_x_0) ;  /* 0xfffffffc00fc7947 */ /* 0x000fc0000383ffff */
[----:B------:R-:W-:-:S00]  /*04d0*/  NOP ;  /* 0x0000000000007918 */ /* 0x000fc00000000000 */
        /* <DEDUP_REMOVED lines=10> */
.L_x_1:


//--------------------- .nv.global.init           --------------------------
	.section	.nv.global.init,"aw",@progbits
.nv.global.init:
	.type		_$_str,@object
	.size		_$_str,(_$_str_$_2 - _$_str)
_$_str:
        /*0000*/ 	.byte	0x5f, 0x5f, 0x43, 0x55, 0x44, 0x41, 0x5f, 0x46, 0x54, 0x5a, 0x00
	.type		_$_str_$_2,@object
	.size		_$_str_$_2,(.L_1 - _$_str_$_2)
_$_str_$_2:
        /*000b*/ 	.byte	0x5f, 0x5f, 0x43, 0x55, 0x44, 0x41, 0x5f, 0x50, 0x52, 0x45, 0x43, 0x5f, 0x53, 0x51, 0x52, 0x54
        /*001b*/ 	.byte	0x00
.L_1:


//--------------------- .nv.constant0.triton_poi_fused__native_batch_norm_legit_no_training_add_relu_threshold_backward_44 --------------------------
	.section	.nv.constant0.triton_poi_fused__native_batch_norm_legit_no_training_add_relu_threshold_backward_44,"a",@progbits
	.sectionflags	@""
	.align	4
.nv.constant0.triton_poi_fused__native_batch_norm_legit_no_training_add_relu_threshold_backward_44:
	.zero		596
